//
// Generated by NVIDIA NVVM Compiler
//
// Compiler Build ID: CL-36424714
// Cuda compilation tools, release 13.0, V13.0.88
// Based on NVVM 20.0.0
//

.version 9.0
.target sm_100
.address_size 64

	// .globl	_Z9incrementPi

.visible .entry _Z9incrementPi(
	.param .u64 .ptr .align 1 _Z9incrementPi_param_0
)
{
	.reg .b32 	%r<3>;
	.reg .b64 	%rd<3>;

	ld.param.u64 	%rd1, [_Z9incrementPi_param_0];
	cvta.to.global.u64 	%rd2, %rd1;
	ld.global.u32 	%r1, [%rd2];
	add.s32 	%r2, %r1, 1;
	st.global.u32 	[%rd2], %r2;
	ret;

}


// ===== COMPILED SASS (sm_100) =====

	.target	sm_100

	.elftype	@"ET_EXEC"


//--------------------- .note.nv.tkinfo           --------------------------
	.section	.note.nv.tkinfo,"",@"SHT_NOTE"
	.sectionflags	@"SHF_NOTE_NV_TKINFO"
	.tkinfo
        /*0018*/ 	.word	0x00000002
        /*0030*/ 	.string	""
        /*0030*/ 	.string	"ptxas"
        /*0030*/ 	.string	"Cuda compilation tools, release 13.0, V13.0.88"
        /*0030*/ 	.string	"Build cuda_13.0.r13.0/compiler.36424714_0"
        /*0030*/ 	.string	"-arch sm_100 -m 64 "



//--------------------- .note.nv.cuinfo           --------------------------
	.section	.note.nv.cuinfo,"",@"SHT_NOTE"
	.sectionflags	@"SHF_NOTE_NV_CUINFO"
        /*0018*/ 	.short	0x0002
        /*001a*/ 	.short	0x0064
        /*001c*/ 	.short	0x0082
	.zero		2


//--------------------- .nv.info                  --------------------------
	.section	.nv.info,"",@"SHT_CUDA_INFO"
	.align	4


	//----- nvinfo : EIATTR_REGCOUNT
	.align		4
        /*0000*/ 	.byte	0x04, 0x2f
        /*0002*/ 	.short	(.L_1 - .L_0)
	.align		4
.L_0:
        /*0004*/ 	.word	index@(_Z9incrementPi)
        /*0008*/ 	.word	0x00000008


	//----- nvinfo : EIATTR_FRAME_SIZE
	.align		4
.L_1:
        /*000c*/ 	.byte	0x04, 0x11
        /*000e*/ 	.short	(.L_3 - .L_2)
	.align		4
.L_2:
        /*0010*/ 	.word	index@(_Z9incrementPi)
        /*0014*/ 	.word	0x00000000


	//----- nvinfo : EIATTR_MIN_STACK_SIZE
	.align		4
.L_3:
        /*0018*/ 	.byte	0x04, 0x12
        /*001a*/ 	.short	(.L_5 - .L_4)
	.align		4
.L_4:
        /*001c*/ 	.word	index@(_Z9incrementPi)
        /*0020*/ 	.word	0x00000000
.L_5:


//--------------------- .nv.compat                --------------------------
	.section	.nv.compat,"",@"SHT_CUDA_COMPAT_INFO"
	.align	4
        /*0000*/ 	.byte	0x02, 0x09, 0x00, 0x00, 0x02, 0x02, 0x01, 0x00, 0x02, 0x05, 0x05, 0x00, 0x03, 0x07, 0x01, 0x01
        /*0010*/ 	.byte	0x02, 0x03, 0x00, 0x00, 0x02, 0x06, 0x01, 0x00, 0x04, 0x0b, 0x08, 0x00, 0x09, 0x00, 0x00, 0x00
        /*0020*/ 	.byte	0x00, 0x00, 0x00, 0x00


//--------------------- .nv.info._Z9incrementPi   --------------------------
	.section	.nv.info._Z9incrementPi,"",@"SHT_CUDA_INFO"
	.sectionflags	@""
	.align	4


	//----- nvinfo : EIATTR_CUDA_API_VERSION
	.align		4
        /*0000*/ 	.byte	0x04, 0x37
        /*0002*/ 	.short	(.L_7 - .L_6)
.L_6:
        /*0004*/ 	.word	0x00000082


	//----- nvinfo : EIATTR_KPARAM_INFO
	.align		4
.L_7:
        /*0008*/ 	.byte	0x04, 0x17
        /*000a*/ 	.short	(.L_9 - .L_8)
.L_8:
        /*000c*/ 	.word	0x00000000
        /*0010*/ 	.short	0x0000
        /*0012*/ 	.short	0x0000
        /*0014*/ 	.byte	0x00, 0xf5, 0x21, 0x00


	//----- nvinfo : EIATTR_SPARSE_MMA_MASK
	.align		4
.L_9:
        /*0018*/ 	.byte	0x03, 0x50
        /*001a*/ 	.short	0x0000


	//----- nvinfo : EIATTR_MAXREG_COUNT
	.align		4
        /*001c*/ 	.byte	0x03, 0x1b
        /*001e*/ 	.short	0x00ff


	//----- nvinfo : EIATTR_MERCURY_ISA_VERSION
	.align		4
        /*0020*/ 	.byte	0x03, 0x5f
        /*0022*/ 	.short	0x0101


	//----- nvinfo : EIATTR_VRC_CTA_INIT_COUNT
	.align		4
        /*0024*/ 	.byte	0x02, 0x4a
	.zero		1
	.zero		1


	//----- nvinfo : EIATTR_EXIT_INSTR_OFFSETS
	.align		4
        /*0028*/ 	.byte	0x04, 0x1c
        /*002a*/ 	.short	(.L_11 - .L_10)


	//   ....[0]....
.L_10:
        /*002c*/ 	.word	0x00000060


	//----- nvinfo : EIATTR_CBANK_PARAM_SIZE
	.align		4
.L_11:
        /*0030*/ 	.byte	0x03, 0x19
        /*0032*/ 	.short	0x0008


	//----- nvinfo : EIATTR_PARAM_CBANK
	.align		4
        /*0034*/ 	.byte	0x04, 0x0a
        /*0036*/ 	.short	(.L_13 - .L_12)
	.align		4
.L_12:
        /*0038*/ 	.word	index@(.nv.constant0._Z9incrementPi)
        /*003c*/ 	.short	0x0380
        /*003e*/ 	.short	0x0008


	//----- nvinfo : EIATTR_SW_WAR
	.align		4
.L_13:
        /*0040*/ 	.byte	0x04, 0x36
        /*0042*/ 	.short	(.L_15 - .L_14)
.L_14:
        /*0044*/ 	.word	0x00000008
.L_15:


//--------------------- .nv.callgraph             --------------------------
	.section	.nv.callgraph,"",@"SHT_CUDA_CALLGRAPH"
	.align	4
	.sectionentsize	8
	.align		4
        /*0000*/ 	.word	0x00000000
	.align		4
        /*0004*/ 	.word	0xffffffff
	.align		4
        /*0008*/ 	.word	0x00000000
	.align		4
        /*000c*/ 	.word	0xfffffffe
	.align		4
        /*0010*/ 	.word	0x00000000
	.align		4
        /*0014*/ 	.word	0xfffffffd
	.align		4
        /*0018*/ 	.word	0x00000000
	.align		4
        /*001c*/ 	.word	0xfffffffc


//--------------------- .text._Z9incrementPi      --------------------------
	.section	.text._Z9incrementPi,"ax",@progbits
	.align	128
        .global         _Z9incrementPi
        .type           _Z9incrementPi,@function
        .size           _Z9incrementPi,(.L_x_1 - _Z9incrementPi)
        .other          _Z9incrementPi,@"STO_CUDA_ENTRY STV_DEFAULT"
_Z9incrementPi:
.text._Z9incrementPi:
[----:B------:R-:W-:Y:S08]  /*0000*/  LDC R1, c[0x0][0x37c] ;  /* 0x0000df00ff017b82 */ /* 0x000ff00000000800 */
[----:B------:R-:W0:Y:S01]  /*0010*/  LDC.64 R2, c[0x0][0x380] ;  /* 0x0000e000ff027b82 */ /* 0x000e220000000a00 */
[----:B------:R-:W0:Y:S02]  /*0020*/  LDCU.64 UR4, c[0x0][0x358] ;  /* 0x00006b00ff0477ac */ /* 0x000e240008000a00 */
[----:B0-----:R-:W2:Y:S02]  /*0030*/  LDG.E R0, desc[UR4][R2.64] ;  /* 0x0000000402007981 */ /* 0x001ea4000c1e1900 */
[----:B--2---:R-:W-:-:S05]  /*0040*/  IADD3 R5, PT, PT, R0, 0x1, RZ ;  /* 0x0000000100057810 */ /* 0x004fca0007ffe0ff */
[----:B------:R-:W-:Y:S01]  /*0050*/  STG.E desc[UR4][R2.64], R5 ;  /* 0x0000000502007986 */ /* 0x000fe2000c101904 */
[----:B------:R-:W-:Y:S05]  /*0060*/  EXIT ;  /* 0x000000000000794d */ /* 0x000fea0003800000 */
.L_x_0:
[----:B------:R-:W-:-:S00]  /*0070*/  BRA `(.L_x_0) ;  /* 0xfffffffc00fc7947 */ /* 0x000fc0000383ffff */
[----:B------:R-:W-:-:S00]  /*0080*/  NOP ;  /* 0x0000000000007918 */ /* 0x000fc00000000000 */
[----:B------:R-:W-:-:S00]  /*0090*/  NOP ;  /* 0x0000000000007918 */ /* 0x000fc00000000000 */
[----:B------:R-:W-:-:S00]  /*00a0*/  NOP ;  /* 0x0000000000007918 */ /* 0x000fc00000000000 */
[----:B------:R-:W-:-:S00]  /*00b0*/  NOP ;  /* 0x0000000000007918 */ /* 0x000fc00000000000 */
[----:B------:R-:W-:-:S00]  /*00c0*/  NOP ;  /* 0x0000000000007918 */ /* 0x000fc00000000000 */
[----:B------:R-:W-:-:S00]  /*00d0*/  NOP ;  /* 0x0000000000007918 */ /* 0x000fc00000000000 */
[----:B------:R-:W-:-:S00]  /*00e0*/  NOP ;  /* 0x0000000000007918 */ /* 0x000fc00000000000 */
[----:B------:R-:W-:-:S00]  /*00f0*/  NOP ;  /* 0x0000000000007918 */ /* 0x000fc00000000000 */
.L_x_1:


//--------------------- .nv.shared.reserved.0     --------------------------
	.section	.nv.shared.reserved.0,"aw",@nobits
	.weak		__nv_reservedSMEM_offset_0_alias
	.size		__nv_reservedSMEM_offset_0_alias, 0, 64
	.other		__nv_reservedSMEM_offset_0_alias,@"STO_CUDA_RESERVED_SHARED STV_DEFAULT"
__nv_reservedSMEM_offset_0_alias:
	.zero		0
	.zero		64


//--------------------- .nv.constant0._Z9incrementPi --------------------------
	.section	.nv.constant0._Z9incrementPi,"a",@progbits
	.sectionflags	@""
	.align	4
.nv.constant0._Z9incrementPi:
	.zero		904


//--------------------- SYMBOLS --------------------------

	.type		.nv.reservedSmem.offset0,@object
	.size		.nv.reservedSmem.offset0,0x4
